//
// Generated by NVIDIA NVVM Compiler
//
// Compiler Build ID: CL-36424714
// Cuda compilation tools, release 13.0, V13.0.88
// Based on NVVM 20.0.0
//

.version 9.0
.target sm_100
.address_size 64

	// .globl	_Z20cuMatrixTrace_KernelPKdiPd

.visible .entry _Z20cuMatrixTrace_KernelPKdiPd(
	.param .u64 .ptr .align 1 _Z20cuMatrixTrace_KernelPKdiPd_param_0,
	.param .u32 _Z20cuMatrixTrace_KernelPKdiPd_param_1,
	.param .u64 .ptr .align 1 _Z20cuMatrixTrace_KernelPKdiPd_param_2
)
{
	.reg .pred 	%p<12>;
	.reg .b32 	%r<123>;
	.reg .b64 	%rd<98>;
	.reg .b64 	%fd<71>;

	ld.param.u64 	%rd7, [_Z20cuMatrixTrace_KernelPKdiPd_param_0];
	ld.param.u32 	%r66, [_Z20cuMatrixTrace_KernelPKdiPd_param_1];
	ld.param.u64 	%rd8, [_Z20cuMatrixTrace_KernelPKdiPd_param_2];
	cvta.to.global.u64 	%rd1, %rd7;
	cvta.to.global.u64 	%rd9, %rd8;
	mov.u32 	%r67, %tid.x;
	mov.u32 	%r68, %ctaid.x;
	mov.u32 	%r69, %ntid.x;
	mov.b64 	%rd10, 0;
	st.global.u64 	[%rd9], %rd10;
	mul.lo.s32 	%r70, %r69, %r68;
	neg.s32 	%r71, %r70;
	setp.ne.s32 	%p1, %r67, %r71;
	setp.lt.s32 	%p2, %r66, 1;
	or.pred  	%p3, %p1, %p2;
	@%p3 bra 	$L__BB0_13;
	ld.param.u32 	%r92, [_Z20cuMatrixTrace_KernelPKdiPd_param_1];
	add.s32 	%r73, %r92, -1;
	setp.lt.u32 	%p4, %r73, 15;
	mov.b32 	%r119, 0;
	mov.f64 	%fd67, 0d0000000000000000;
	@%p4 bra 	$L__BB0_4;
	ld.param.u32 	%r102, [_Z20cuMatrixTrace_KernelPKdiPd_param_1];
	and.b32  	%r75, %r102, 2147483632;
	neg.s32 	%r117, %r75;
	add.s64 	%rd97, %rd1, 120;
	mul.lo.s32 	%r116, %r102, 15;
	mul.lo.s32 	%r115, %r102, 14;
	mul.lo.s32 	%r114, %r102, 13;
	mul.lo.s32 	%r113, %r102, 12;
	mul.lo.s32 	%r112, %r102, 11;
	mul.lo.s32 	%r111, %r102, 10;
	mul.lo.s32 	%r110, %r102, 9;
	shl.b32 	%r109, %r102, 3;
	mul.lo.s32 	%r108, %r102, 7;
	mul.lo.s32 	%r107, %r102, 6;
	mul.lo.s32 	%r106, %r102, 5;
	shl.b32 	%r105, %r102, 2;
	mul.lo.s32 	%r104, %r102, 3;
	shl.b32 	%r103, %r102, 1;
	mov.f64 	%fd67, 0d0000000000000000;
	mov.b32 	%r101, 0;
$L__BB0_3:
	.pragma "nounroll";
	ld.param.u64 	%rd95, [_Z20cuMatrixTrace_KernelPKdiPd_param_2];
	ld.param.u32 	%r94, [_Z20cuMatrixTrace_KernelPKdiPd_param_1];
	ld.param.u64 	%rd93, [_Z20cuMatrixTrace_KernelPKdiPd_param_0];
	and.b32  	%r119, %r94, 2147483632;
	mul.wide.u32 	%rd11, %r116, 8;
	mul.wide.u32 	%rd12, %r115, 8;
	mul.wide.u32 	%rd13, %r114, 8;
	mul.wide.u32 	%rd14, %r113, 8;
	mul.wide.u32 	%rd15, %r112, 8;
	mul.wide.u32 	%rd16, %r111, 8;
	mul.wide.u32 	%rd17, %r110, 8;
	mul.wide.u32 	%rd18, %r109, 8;
	mul.wide.u32 	%rd19, %r108, 8;
	mul.wide.u32 	%rd20, %r107, 8;
	mul.wide.u32 	%rd21, %r106, 8;
	mul.wide.u32 	%rd22, %r105, 8;
	mul.wide.u32 	%rd23, %r104, 8;
	mul.wide.u32 	%rd24, %r103, 8;
	mul.wide.u32 	%rd25, %r102, 8;
	cvta.to.global.u64 	%rd26, %rd93;
	mul.wide.u32 	%rd27, %r101, 8;
	add.s64 	%rd28, %rd26, %rd27;
	ld.global.f64 	%fd12, [%rd28];
	add.f64 	%fd13, %fd12, %fd67;
	cvta.to.global.u64 	%rd29, %rd95;
	st.global.f64 	[%rd29], %fd13;
	add.s64 	%rd30, %rd97, %rd25;
	ld.global.f64 	%fd14, [%rd30+-112];
	add.f64 	%fd15, %fd14, %fd13;
	st.global.f64 	[%rd29], %fd15;
	add.s64 	%rd31, %rd97, %rd24;
	ld.global.f64 	%fd16, [%rd31+-104];
	add.f64 	%fd17, %fd16, %fd15;
	st.global.f64 	[%rd29], %fd17;
	add.s64 	%rd32, %rd97, %rd23;
	ld.global.f64 	%fd18, [%rd32+-96];
	add.f64 	%fd19, %fd18, %fd17;
	st.global.f64 	[%rd29], %fd19;
	add.s64 	%rd33, %rd97, %rd22;
	ld.global.f64 	%fd20, [%rd33+-88];
	add.f64 	%fd21, %fd20, %fd19;
	st.global.f64 	[%rd29], %fd21;
	add.s64 	%rd34, %rd97, %rd21;
	ld.global.f64 	%fd22, [%rd34+-80];
	add.f64 	%fd23, %fd22, %fd21;
	st.global.f64 	[%rd29], %fd23;
	add.s64 	%rd35, %rd97, %rd20;
	ld.global.f64 	%fd24, [%rd35+-72];
	add.f64 	%fd25, %fd24, %fd23;
	st.global.f64 	[%rd29], %fd25;
	add.s64 	%rd36, %rd97, %rd19;
	ld.global.f64 	%fd26, [%rd36+-64];
	add.f64 	%fd27, %fd26, %fd25;
	st.global.f64 	[%rd29], %fd27;
	add.s64 	%rd37, %rd97, %rd18;
	ld.global.f64 	%fd28, [%rd37+-56];
	add.f64 	%fd29, %fd28, %fd27;
	st.global.f64 	[%rd29], %fd29;
	add.s64 	%rd38, %rd97, %rd17;
	ld.global.f64 	%fd30, [%rd38+-48];
	add.f64 	%fd31, %fd30, %fd29;
	st.global.f64 	[%rd29], %fd31;
	add.s64 	%rd39, %rd97, %rd16;
	ld.global.f64 	%fd32, [%rd39+-40];
	add.f64 	%fd33, %fd32, %fd31;
	st.global.f64 	[%rd29], %fd33;
	add.s64 	%rd40, %rd97, %rd15;
	ld.global.f64 	%fd34, [%rd40+-32];
	add.f64 	%fd35, %fd34, %fd33;
	st.global.f64 	[%rd29], %fd35;
	add.s64 	%rd41, %rd97, %rd14;
	ld.global.f64 	%fd36, [%rd41+-24];
	add.f64 	%fd37, %fd36, %fd35;
	st.global.f64 	[%rd29], %fd37;
	add.s64 	%rd42, %rd97, %rd13;
	ld.global.f64 	%fd38, [%rd42+-16];
	add.f64 	%fd39, %fd38, %fd37;
	st.global.f64 	[%rd29], %fd39;
	add.s64 	%rd43, %rd97, %rd12;
	ld.global.f64 	%fd40, [%rd43+-8];
	add.f64 	%fd41, %fd40, %fd39;
	st.global.f64 	[%rd29], %fd41;
	add.s64 	%rd44, %rd97, %rd11;
	ld.global.f64 	%fd42, [%rd44];
	add.f64 	%fd67, %fd42, %fd41;
	st.global.f64 	[%rd29], %fd67;
	add.s32 	%r117, %r117, 16;
	add.s64 	%rd97, %rd97, 128;
	shl.b32 	%r76, %r94, 4;
	add.s32 	%r116, %r116, %r76;
	add.s32 	%r115, %r115, %r76;
	add.s32 	%r114, %r114, %r76;
	add.s32 	%r113, %r113, %r76;
	add.s32 	%r112, %r112, %r76;
	add.s32 	%r111, %r111, %r76;
	add.s32 	%r110, %r110, %r76;
	add.s32 	%r109, %r109, %r76;
	add.s32 	%r108, %r108, %r76;
	add.s32 	%r107, %r107, %r76;
	add.s32 	%r106, %r106, %r76;
	add.s32 	%r105, %r105, %r76;
	add.s32 	%r104, %r104, %r76;
	add.s32 	%r103, %r103, %r76;
	add.s32 	%r102, %r102, %r76;
	add.s32 	%r77, %r76, %r101;
	add.s32 	%r101, %r77, 16;
	setp.ne.s32 	%p5, %r117, 0;
	@%p5 bra 	$L__BB0_3;
$L__BB0_4:
	ld.param.u32 	%r95, [_Z20cuMatrixTrace_KernelPKdiPd_param_1];
	and.b32  	%r52, %r95, 15;
	setp.eq.s32 	%p6, %r52, 0;
	@%p6 bra 	$L__BB0_13;
	ld.param.u64 	%rd96, [_Z20cuMatrixTrace_KernelPKdiPd_param_2];
	ld.param.u32 	%r96, [_Z20cuMatrixTrace_KernelPKdiPd_param_1];
	ld.param.u64 	%rd94, [_Z20cuMatrixTrace_KernelPKdiPd_param_0];
	cvta.to.global.u64 	%rd5, %rd96;
	cvta.to.global.u64 	%rd6, %rd94;
	and.b32  	%r53, %r96, 7;
	setp.lt.u32 	%p7, %r52, 8;
	@%p7 bra 	$L__BB0_7;
	ld.param.u32 	%r97, [_Z20cuMatrixTrace_KernelPKdiPd_param_1];
	mul.lo.s32 	%r78, %r119, %r97;
	add.s32 	%r79, %r78, %r119;
	mul.wide.u32 	%rd45, %r79, 8;
	add.s64 	%rd46, %rd6, %rd45;
	ld.global.f64 	%fd43, [%rd46];
	add.f64 	%fd44, %fd43, %fd67;
	st.global.f64 	[%rd5], %fd44;
	add.s32 	%r80, %r78, %r97;
	cvt.u64.u32 	%rd47, %r80;
	cvt.u64.u32 	%rd48, %r119;
	add.s64 	%rd49, %rd47, %rd48;
	shl.b64 	%rd50, %rd49, 3;
	add.s64 	%rd51, %rd6, %rd50;
	ld.global.f64 	%fd45, [%rd51+8];
	add.f64 	%fd46, %fd45, %fd44;
	st.global.f64 	[%rd5], %fd46;
	add.s32 	%r81, %r80, %r97;
	cvt.u64.u32 	%rd52, %r81;
	add.s64 	%rd53, %rd52, %rd48;
	shl.b64 	%rd54, %rd53, 3;
	add.s64 	%rd55, %rd6, %rd54;
	ld.global.f64 	%fd47, [%rd55+16];
	add.f64 	%fd48, %fd47, %fd46;
	st.global.f64 	[%rd5], %fd48;
	add.s32 	%r82, %r81, %r97;
	cvt.u64.u32 	%rd56, %r82;
	add.s64 	%rd57, %rd56, %rd48;
	shl.b64 	%rd58, %rd57, 3;
	add.s64 	%rd59, %rd6, %rd58;
	ld.global.f64 	%fd49, [%rd59+24];
	add.f64 	%fd50, %fd49, %fd48;
	st.global.f64 	[%rd5], %fd50;
	add.s32 	%r83, %r82, %r97;
	cvt.u64.u32 	%rd60, %r83;
	add.s64 	%rd61, %rd60, %rd48;
	shl.b64 	%rd62, %rd61, 3;
	add.s64 	%rd63, %rd6, %rd62;
	ld.global.f64 	%fd51, [%rd63+32];
	add.f64 	%fd52, %fd51, %fd50;
	st.global.f64 	[%rd5], %fd52;
	add.s32 	%r84, %r83, %r97;
	cvt.u64.u32 	%rd64, %r84;
	add.s64 	%rd65, %rd64, %rd48;
	shl.b64 	%rd66, %rd65, 3;
	add.s64 	%rd67, %rd6, %rd66;
	ld.global.f64 	%fd53, [%rd67+40];
	add.f64 	%fd54, %fd53, %fd52;
	st.global.f64 	[%rd5], %fd54;
	add.s32 	%r85, %r84, %r97;
	cvt.u64.u32 	%rd68, %r85;
	add.s64 	%rd69, %rd68, %rd48;
	shl.b64 	%rd70, %rd69, 3;
	add.s64 	%rd71, %rd6, %rd70;
	ld.global.f64 	%fd55, [%rd71+48];
	add.f64 	%fd56, %fd55, %fd54;
	st.global.f64 	[%rd5], %fd56;
	add.s32 	%r86, %r85, %r97;
	cvt.u64.u32 	%rd72, %r86;
	add.s64 	%rd73, %rd72, %rd48;
	shl.b64 	%rd74, %rd73, 3;
	add.s64 	%rd75, %rd6, %rd74;
	ld.global.f64 	%fd57, [%rd75+56];
	add.f64 	%fd67, %fd57, %fd56;
	st.global.f64 	[%rd5], %fd67;
	add.s32 	%r119, %r119, 8;
$L__BB0_7:
	setp.eq.s32 	%p8, %r53, 0;
	@%p8 bra 	$L__BB0_13;
	ld.param.u32 	%r98, [_Z20cuMatrixTrace_KernelPKdiPd_param_1];
	and.b32  	%r56, %r98, 3;
	setp.lt.u32 	%p9, %r53, 4;
	@%p9 bra 	$L__BB0_10;
	ld.param.u32 	%r99, [_Z20cuMatrixTrace_KernelPKdiPd_param_1];
	mul.lo.s32 	%r87, %r119, %r99;
	add.s32 	%r88, %r87, %r119;
	mul.wide.u32 	%rd76, %r88, 8;
	add.s64 	%rd77, %rd6, %rd76;
	ld.global.f64 	%fd58, [%rd77];
	add.f64 	%fd59, %fd58, %fd67;
	st.global.f64 	[%rd5], %fd59;
	add.s32 	%r89, %r87, %r99;
	cvt.u64.u32 	%rd78, %r89;
	cvt.u64.u32 	%rd79, %r119;
	add.s64 	%rd80, %rd78, %rd79;
	shl.b64 	%rd81, %rd80, 3;
	add.s64 	%rd82, %rd6, %rd81;
	ld.global.f64 	%fd60, [%rd82+8];
	add.f64 	%fd61, %fd60, %fd59;
	st.global.f64 	[%rd5], %fd61;
	add.s32 	%r90, %r89, %r99;
	cvt.u64.u32 	%rd83, %r90;
	add.s64 	%rd84, %rd83, %rd79;
	shl.b64 	%rd85, %rd84, 3;
	add.s64 	%rd86, %rd6, %rd85;
	ld.global.f64 	%fd62, [%rd86+16];
	add.f64 	%fd63, %fd62, %fd61;
	st.global.f64 	[%rd5], %fd63;
	add.s32 	%r91, %r90, %r99;
	cvt.u64.u32 	%rd87, %r91;
	add.s64 	%rd88, %rd87, %rd79;
	shl.b64 	%rd89, %rd88, 3;
	add.s64 	%rd90, %rd6, %rd89;
	ld.global.f64 	%fd64, [%rd90+24];
	add.f64 	%fd67, %fd64, %fd63;
	st.global.f64 	[%rd5], %fd67;
	add.s32 	%r119, %r119, 4;
$L__BB0_10:
	setp.eq.s32 	%p10, %r56, 0;
	@%p10 bra 	$L__BB0_13;
	ld.param.u32 	%r100, [_Z20cuMatrixTrace_KernelPKdiPd_param_1];
	add.s32 	%r59, %r100, 1;
	mad.lo.s32 	%r122, %r119, %r100, %r119;
	neg.s32 	%r121, %r56;
$L__BB0_12:
	.pragma "nounroll";
	mul.wide.u32 	%rd91, %r122, 8;
	add.s64 	%rd92, %rd6, %rd91;
	ld.global.f64 	%fd65, [%rd92];
	add.f64 	%fd67, %fd65, %fd67;
	st.global.f64 	[%rd5], %fd67;
	add.s32 	%r122, %r122, %r59;
	add.s32 	%r121, %r121, 1;
	setp.ne.s32 	%p11, %r121, 0;
	@%p11 bra 	$L__BB0_12;
$L__BB0_13:
	ret;

}


// ===== COMPILED SASS (sm_100) =====

	.target	sm_100

	.elftype	@"ET_EXEC"


//--------------------- .note.nv.tkinfo           --------------------------
	.section	.note.nv.tkinfo,"",@"SHT_NOTE"
	.sectionflags	@"SHF_NOTE_NV_TKINFO"
	.tkinfo
        /*0018*/ 	.word	0x00000002
        /*0030*/ 	.string	""
        /*0030*/ 	.string	"ptxas"
        /*0030*/ 	.string	"Cuda compilation tools, release 13.0, V13.0.88"
        /*0030*/ 	.string	"Build cuda_13.0.r13.0/compiler.36424714_0"
        /*0030*/ 	.string	"-arch sm_100 -m 64 "



//--------------------- .note.nv.cuinfo           --------------------------
	.section	.note.nv.cuinfo,"",@"SHT_NOTE"
	.sectionflags	@"SHF_NOTE_NV_CUINFO"
        /*0018*/ 	.short	0x0002
        /*001a*/ 	.short	0x0064
        /*001c*/ 	.short	0x0082
	.zero		2


//--------------------- .nv.info                  --------------------------
	.section	.nv.info,"",@"SHT_CUDA_INFO"
	.align	4


	//----- nvinfo : EIATTR_REGCOUNT
	.align		4
        /*0000*/ 	.byte	0x04, 0x2f
        /*0002*/ 	.short	(.L_1 - .L_0)
	.align		4
.L_0:
        /*0004*/ 	.word	index@(_Z20cuMatrixTrace_KernelPKdiPd)
        /*0008*/ 	.word	0x00000020


	//----- nvinfo : EIATTR_FRAME_SIZE
	.align		4
.L_1:
        /*000c*/ 	.byte	0x04, 0x11
        /*000e*/ 	.short	(.L_3 - .L_2)
	.align		4
.L_2:
        /*0010*/ 	.word	index@(_Z20cuMatrixTrace_KernelPKdiPd)
        /*0014*/ 	.word	0x00000000


	//----- nvinfo : EIATTR_MIN_STACK_SIZE
	.align		4
.L_3:
        /*0018*/ 	.byte	0x04, 0x12
        /*001a*/ 	.short	(.L_5 - .L_4)
	.align		4
.L_4:
        /*001c*/ 	.word	index@(_Z20cuMatrixTrace_KernelPKdiPd)
        /*0020*/ 	.word	0x00000000
.L_5:


//--------------------- .nv.compat                --------------------------
	.section	.nv.compat,"",@"SHT_CUDA_COMPAT_INFO"
	.align	4
        /*0000*/ 	.byte	0x02, 0x09, 0x00, 0x00, 0x02, 0x02, 0x01, 0x00, 0x02, 0x05, 0x05, 0x00, 0x03, 0x07, 0x01, 0x01
        /*0010*/ 	.byte	0x02, 0x03, 0x00, 0x00, 0x02, 0x06, 0x01, 0x00, 0x04, 0x0b, 0x08, 0x00, 0x01, 0x00, 0x00, 0x00
        /*0020*/ 	.byte	0x00, 0x00, 0x00, 0x00


//--------------------- .nv.info._Z20cuMatrixTrace_KernelPKdiPd --------------------------
	.section	.nv.info._Z20cuMatrixTrace_KernelPKdiPd,"",@"SHT_CUDA_INFO"
	.sectionflags	@""
	.align	4


	//----- nvinfo : EIATTR_CUDA_API_VERSION
	.align		4
        /*0000*/ 	.byte	0x04, 0x37
        /*0002*/ 	.short	(.L_7 - .L_6)
.L_6:
        /*0004*/ 	.word	0x00000082


	//----- nvinfo : EIATTR_KPARAM_INFO
	.align		4
.L_7:
        /*0008*/ 	.byte	0x04, 0x17
        /*000a*/ 	.short	(.L_9 - .L_8)
.L_8:
        /*000c*/ 	.word	0x00000000
        /*0010*/ 	.short	0x0002
        /*0012*/ 	.short	0x0010
        /*0014*/ 	.byte	0x00, 0xf5, 0x21, 0x00


	//----- nvinfo : EIATTR_KPARAM_INFO
	.align		4
.L_9:
        /*0018*/ 	.byte	0x04, 0x17
        /*001a*/ 	.short	(.L_11 - .L_10)
.L_10:
        /*001c*/ 	.word	0x00000000
        /*0020*/ 	.short	0x0001
        /*0022*/ 	.short	0x0008
        /*0024*/ 	.byte	0x00, 0xf0, 0x11, 0x00


	//----- nvinfo : EIATTR_KPARAM_INFO
	.align		4
.L_11:
        /*0028*/ 	.byte	0x04, 0x17
        /*002a*/ 	.short	(.L_13 - .L_12)
.L_12:
        /*002c*/ 	.word	0x00000000
        /*0030*/ 	.short	0x0000
        /*0032*/ 	.short	0x0000
        /*0034*/ 	.byte	0x00, 0xf5, 0x21, 0x00


	//----- nvinfo : EIATTR_SPARSE_MMA_MASK
	.align		4
.L_13:
        /*0038*/ 	.byte	0x03, 0x50
        /*003a*/ 	.short	0x0000


	//----- nvinfo : EIATTR_MAXREG_COUNT
	.align		4
        /*003c*/ 	.byte	0x03, 0x1b
        /*003e*/ 	.short	0x00ff


	//----- nvinfo : EIATTR_MERCURY_ISA_VERSION
	.align		4
        /*0040*/ 	.byte	0x03, 0x5f
        /*0042*/ 	.short	0x0101


	//----- nvinfo : EIATTR_VRC_CTA_INIT_COUNT
	.align		4
        /*0044*/ 	.byte	0x02, 0x4a
	.zero		1
	.zero		1


	//----- nvinfo : EIATTR_EXIT_INSTR_OFFSETS
	.align		4
        /*0048*/ 	.byte	0x04, 0x1c
        /*004a*/ 	.short	(.L_15 - .L_14)


	//   ....[0]....
.L_14:
        /*004c*/ 	.word	0x000000c0


	//   ....[1]....
        /*0050*/ 	.word	0x00000820


	//   ....[2]....
        /*0054*/ 	.word	0x00000c70


	//   ....[3]....
        /*0058*/ 	.word	0x00000ec0


	//   ....[4]....
        /*005c*/ 	.word	0x00000f80


	//----- nvinfo : EIATTR_CBANK_PARAM_SIZE
	.align		4
.L_15:
        /*0060*/ 	.byte	0x03, 0x19
        /*0062*/ 	.short	0x0018


	//----- nvinfo : EIATTR_PARAM_CBANK
	.align		4
        /*0064*/ 	.byte	0x04, 0x0a
        /*0066*/ 	.short	(.L_17 - .L_16)
	.align		4
.L_16:
        /*0068*/ 	.word	index@(.nv.constant0._Z20cuMatrixTrace_KernelPKdiPd)
        /*006c*/ 	.short	0x0380
        /*006e*/ 	.short	0x0018


	//----- nvinfo : EIATTR_SW_WAR
	.align		4
.L_17:
        /*0070*/ 	.byte	0x04, 0x36
        /*0072*/ 	.short	(.L_19 - .L_18)
.L_18:
        /*0074*/ 	.word	0x00000008
.L_19:


//--------------------- .nv.callgraph             --------------------------
	.section	.nv.callgraph,"",@"SHT_CUDA_CALLGRAPH"
	.align	4
	.sectionentsize	8
	.align		4
        /*0000*/ 	.word	0x00000000
	.align		4
        /*0004*/ 	.word	0xffffffff
	.align		4
        /*0008*/ 	.word	0x00000000
	.align		4
        /*000c*/ 	.word	0xfffffffe
	.align		4
        /*0010*/ 	.word	0x00000000
	.align		4
        /*0014*/ 	.word	0xfffffffd
	.align		4
        /*0018*/ 	.word	0x00000000
	.align		4
        /*001c*/ 	.word	0xfffffffc


//--------------------- .text._Z20cuMatrixTrace_KernelPKdiPd --------------------------
	.section	.text._Z20cuMatrixTrace_KernelPKdiPd,"ax",@progbits
	.align	128
        .global         _Z20cuMatrixTrace_KernelPKdiPd
        .type           _Z20cuMatrixTrace_KernelPKdiPd,@function
        .size           _Z20cuMatrixTrace_KernelPKdiPd,(.L_x_6 - _Z20cuMatrixTrace_KernelPKdiPd)
        .other          _Z20cuMatrixTrace_KernelPKdiPd,@"STO_CUDA_ENTRY STV_DEFAULT"
_Z20cuMatrixTrace_KernelPKdiPd:
.text._Z20cuMatrixTrace_KernelPKdiPd:
[----:B------:R-:W-:Y:S08]  /*0000*/  LDC R1, c[0x0][0x37c] ;  /* 0x0000df00ff017b82 */ /* 0x000ff00000000800 */
[----:B------:R-:W0:Y:S01]  /*0010*/  S2UR UR4, SR_CTAID.X ;  /* 0x00000000000479c3 */ /* 0x000e220000002500 */
[----:B------:R-:W1:Y:S01]  /*0020*/  S2R R2, SR_TID.X ;  /* 0x0000000000027919 */ /* 0x000e620000002100 */
[----:B------:R-:W2:Y:S01]  /*0030*/  LDCU UR5, c[0x0][0x360] ;  /* 0x00006c00ff0577ac */ /* 0x000ea20008000800 */
[----:B------:R-:W3:Y:S05]  /*0040*/  LDCU.64 UR6, c[0x0][0x358] ;  /* 0x00006b00ff0677ac */ /* 0x000eea0008000a00 */
[----:B------:R-:W4:Y:S08]  /*0050*/  LDC R0, c[0x0][0x388] ;  /* 0x0000e200ff007b82 */ /* 0x000f300000000800 */
[----:B------:R-:W3:Y:S01]  /*0060*/  LDC.64 R14, c[0x0][0x390] ;  /* 0x0000e400ff0e7b82 */ /* 0x000ee20000000a00 */
[----:B0-----:R-:W-:-:S04]  /*0070*/  UIADD3 UR4, UPT, UPT, URZ, -UR4, URZ ;  /* 0x80000004ff047290 */ /* 0x001fc8000fffe0ff */
[----:B--2---:R-:W-:Y:S01]  /*0080*/  UIMAD UR5, UR4, UR5, URZ ;  /* 0x00000005040572a4 */ /* 0x004fe2000f8e02ff */
[----:B----4-:R-:W-:-:S05]  /*0090*/  ISETP.GE.AND P0, PT, R0, 0x1, PT ;  /* 0x000000010000780c */ /* 0x010fca0003f06270 */
[----:B-1----:R-:W-:Y:S01]  /*00a0*/  ISETP.NE.OR P0, PT, R2, UR5, !P0 ;  /* 0x0000000502007c0c */ /* 0x002fe2000c705670 */
[----:B---3--:R0:W-:-:S12]  /*00b0*/  STG.E.64 desc[UR6][R14.64], RZ ;  /* 0x000000ff0e007986 */ /* 0x0081d8000c101b06 */
[----:B------:R-:W-:Y:S05]  /*00c0*/  @P0 EXIT ;  /* 0x000000000000094d */ /* 0x000fea0003800000 */
[----:B------:R-:W-:Y:S01]  /*00d0*/  VIADD R2, R0, 0xffffffff ;  /* 0xffffffff00027836 */ /* 0x000fe20000000000 */
[----:B------:R-:W-:Y:S01]  /*00e0*/  CS2R R12, SRZ ;  /* 0x00000000000c7805 */ /* 0x000fe2000001ff00 */
[----:B------:R-:W-:-:S03]  /*00f0*/  IMAD.MOV.U32 R3, RZ, RZ, RZ ;  /* 0x000000ffff037224 */ /* 0x000fc600078e00ff */
[----:B------:R-:W-:-:S13]  /*0100*/  ISETP.GE.U32.AND P0, PT, R2, 0xf, PT ;  /* 0x0000000f0200780c */ /* 0x000fda0003f06070 */
[----:B------:R-:W-:Y:S05]  /*0110*/  @!P0 BRA `(.L_x_0) ;  /* 0x0000000400bc8947 */ /* 0x000fea0003800000 */
[----:B------:R-:W1:Y:S01]  /*0120*/  LDC.64 R26, c[0x0][0x380] ;  /* 0x0000e000ff1a7b82 */ /* 0x000e620000000a00 */
[C---:B------:R-:W-:Y:S01]  /*0130*/  LOP3.LUT R3, R0.reuse, 0x7ffffff0, RZ, 0xc0, !PT ;  /* 0x7ffffff000037812 */ /* 0x040fe200078ec0ff */
[C---:B------:R-:W-:Y:S01]  /*0140*/  IMAD R7, R0.reuse, 0xf, RZ ;  /* 0x0000000f00077824 */ /* 0x040fe200078e02ff */
[C---:B------:R-:W-:Y:S01]  /*0150*/  SHF.L.U32 R4, R0.reuse, 0x1, RZ ;  /* 0x0000000100047819 */ /* 0x040fe200000006ff */
[C---:B------:R-:W-:Y:S01]  /*0160*/  IMAD R8, R0.reuse, 0xe, RZ ;  /* 0x0000000e00087824 */ /* 0x040fe200078e02ff */
[----:B------:R-:W-:Y:S01]  /*0170*/  CS2R R12, SRZ ;  /* 0x00000000000c7805 */ /* 0x000fe2000001ff00 */
[C---:B------:R-:W-:Y:S02]  /*0180*/  IMAD R9, R0.reuse, 0xd, RZ ;  /* 0x0000000d00097824 */ /* 0x040fe400078e02ff */
[----:B------:R-:W2:Y:S01]  /*0190*/  LDC R6, c[0x0][0x388] ;  /* 0x0000e200ff067b82 */ /* 0x000ea20000000800 */
[C---:B------:R-:W-:Y:S02]  /*01a0*/  IMAD R10, R0.reuse, 0xc, RZ ;  /* 0x0000000c000a7824 */ /* 0x040fe400078e02ff */
[----:B------:R-:W-:-:S02]  /*01b0*/  IMAD R11, R0, 0xb, RZ ;  /* 0x0000000b000b7824 */ /* 0x000fc400078e02ff */
[C---:B------:R-:W-:Y:S02]  /*01c0*/  IMAD R18, R0.reuse, 0xa, RZ ;  /* 0x0000000a00127824 */ /* 0x040fe400078e02ff */
[C---:B------:R-:W-:Y:S02]  /*01d0*/  IMAD R19, R0.reuse, 0x9, RZ ;  /* 0x0000000900137824 */ /* 0x040fe400078e02ff */
[C---:B------:R-:W-:Y:S02]  /*01e0*/  IMAD.SHL.U32 R20, R0.reuse, 0x8, RZ ;  /* 0x0000000800147824 */ /* 0x040fe400078e00ff */
[C---:B------:R-:W-:Y:S02]  /*01f0*/  IMAD R21, R0.reuse, 0x7, RZ ;  /* 0x0000000700157824 */ /* 0x040fe400078e02ff */
[C---:B------:R-:W-:Y:S02]  /*0200*/  IMAD R22, R0.reuse, 0x6, RZ ;  /* 0x0000000600167824 */ /* 0x040fe400078e02ff */
[----:B------:R-:W-:Y:S01]  /*0210*/  IMAD R23, R0, 0x5, RZ ;  /* 0x0000000500177824 */ /* 0x000fe200078e02ff */
[----:B-1----:R-:W-:Y:S01]  /*0220*/  IADD3 R26, P0, PT, R26, 0x78, RZ ;  /* 0x000000781a1a7810 */ /* 0x002fe20007f1e0ff */
[----:B------:R-:W-:-:S02]  /*0230*/  IMAD.SHL.U32 R24, R0, 0x4, RZ ;  /* 0x0000000400187824 */ /* 0x000fc400078e00ff */
[----:B------:R-:W-:Y:S01]  /*0240*/  IMAD R25, R0, 0x3, RZ ;  /* 0x0000000300197824 */ /* 0x000fe200078e02ff */
[----:B------:R-:W-:Y:S01]  /*0250*/  IADD3.X R27, PT, PT, RZ, R27, RZ, P0, !PT ;  /* 0x0000001bff1b7210 */ /* 0x000fe200007fe4ff */
[----:B------:R-:W-:Y:S02]  /*0260*/  IMAD.MOV.U32 R2, RZ, RZ, RZ ;  /* 0x000000ffff027224 */ /* 0x000fe400078e00ff */
[----:B------:R-:W-:-:S07]  /*0270*/  IMAD.MOV R5, RZ, RZ, -R3 ;  /* 0x000000ffff057224 */ /* 0x000fce00078e0a03 */
.L_x_1:
[----:B------:R-:W1:Y:S02]  /*0280*/  LDC.64 R16, c[0x0][0x380] ;  /* 0x0000e000ff107b82 */ /* 0x000e640000000a00 */
[----:B-1----:R-:W-:-:S06]  /*0290*/  IMAD.WIDE.U32 R16, R2, 0x8, R16 ;  /* 0x0000000802107825 */ /* 0x002fcc00078e0010 */
[----:B------:R-:W3:Y:S02]  /*02a0*/  LDG.E.64 R16, desc[UR6][R16.64] ;  /* 0x0000000610107981 */ /* 0x000ee4000c1e1b00 */
[----:B---3--:R-:W-:Y:S01]  /*02b0*/  DADD R12, R16, R12 ;  /* 0x00000000100c7229 */ /* 0x008fe2000000000c */
[----:B------:R-:W-:Y:S01]  /*02c0*/  MOV R16, R26 ;  /* 0x0000001a00107202 */ /* 0x000fe20000000f00 */
[----:B------:R-:W-:-:S04]  /*02d0*/  IMAD.MOV.U32 R17, RZ, RZ, R27 ;  /* 0x000000ffff117224 */ /* 0x000fc800078e001b */
[--C-:B--2---:R-:W-:Y:S01]  /*02e0*/  IMAD.WIDE.U32 R28, R6, 0x8, R16.reuse ;  /* 0x00000008061c7825 */ /* 0x104fe200078e0010 */
[----:B------:R1:W-:Y:S04]  /*02f0*/  STG.E.64 desc[UR6][R14.64], R12 ;  /* 0x0000000c0e007986 */ /* 0x0003e8000c101b06 */
[----:B------:R-:W1:Y:S02]  /*0300*/  LDG.E.64 R26, desc[UR6][R28.64+-0x70] ;  /* 0xffff90061c1a7981 */ /* 0x000e64000c1e1b00 */
[----:B-1----:R-:W-:Y:S01]  /*0310*/  DADD R12, R12, R26 ;  /* 0x000000000c0c7229 */ /* 0x002fe2000000001a */
[----:B------:R-:W-:-:S06]  /*0320*/  IMAD.WIDE.U32 R26, R4, 0x8, R16 ;  /* 0x00000008041a7825 */ /* 0x000fcc00078e0010 */
[----:B------:R1:W-:Y:S04]  /*0330*/  STG.E.64 desc[UR6][R14.64], R12 ;  /* 0x0000000c0e007986 */ /* 0x0003e8000c101b06 */
[----:B------:R-:W2:Y:S02]  /*0340*/  LDG.E.64 R26, desc[UR6][R26.64+-0x68] ;  /* 0xffff98061a1a7981 */ /* 0x000ea4000c1e1b00 */
[----:B--2---:R-:W-:Y:S01]  /*0350*/  DADD R26, R12, R26 ;  /* 0x000000000c1a7229 */ /* 0x004fe2000000001a */
[----:B-1----:R-:W-:-:S06]  /*0360*/  IMAD.WIDE.U32 R12, R25, 0x8, R16 ;  /* 0x00000008190c7825 */ /* 0x002fcc00078e0010 */
        /* <DEDUP_REMOVED lines=49> */
[----:B------:R-:W2:Y:S01]  /*0680*/  LDG.E.64 R12, desc[UR6][R12.64] ;  /* 0x000000060c0c7981 */ /* 0x000ea2000c1e1b00 */
[----:B------:R-:W-:Y:S01]  /*0690*/  IADD3 R5, PT, PT, R5, 0x10, RZ ;  /* 0x0000001005057810 */ /* 0x000fe20007ffe0ff */
[C---:B------:R-:W-:Y:S01]  /*06a0*/  IMAD R2, R0.reuse, 0x10, R2 ;  /* 0x0000001000027824 */ /* 0x040fe200078e0202 */
[C---:B------:R-:W-:Y:S01]  /*06b0*/  LEA R4, R0.reuse, R4, 0x4 ;  /* 0x0000000400047211 */ /* 0x040fe200078e20ff */
        /* <DEDUP_REMOVED lines=8> */
[----:B------:R-:W-:-:S02]  /*0740*/  IMAD R21, R0, 0x10, R21 ;  /* 0x0000001000157824 */ /* 0x000fc400078e0215 */
[C---:B------:R-:W-:Y:S02]  /*0750*/  IMAD R19, R0.reuse, 0x10, R19 ;  /* 0x0000001000137824 */ /* 0x040fe400078e0213 */
[C---:B------:R-:W-:Y:S02]  /*0760*/  IMAD R18, R0.reuse, 0x10, R18 ;  /* 0x0000001000127824 */ /* 0x040fe400078e0212 */
[C---:B------:R-:W-:Y:S02]  /*0770*/  IMAD R10, R0.reuse, 0x10, R10 ;  /* 0x00000010000a7824 */ /* 0x040fe400078e020a */
[C---:B------:R-:W-:Y:S02]  /*0780*/  IMAD R9, R0.reuse, 0x10, R9 ;  /* 0x0000001000097824 */ /* 0x040fe400078e0209 */
[----:B------:R-:W-:Y:S02]  /*0790*/  IMAD R7, R0, 0x10, R7 ;  /* 0x0000001000077824 */ /* 0x000fe400078e0207 */
[----:B------:R-:W-:Y:S01]  /*07a0*/  VIADD R2, R2, 0x10 ;  /* 0x0000001002027836 */ /* 0x000fe20000000000 */
[----:B--2---:R-:W-:Y:S01]  /*07b0*/  DADD R12, R26, R12 ;  /* 0x000000001a0c7229 */ /* 0x004fe2000000000c */
[----:B-1----:R-:W-:-:S06]  /*07c0*/  IADD3 R26, P0, PT, R16, 0x80, RZ ;  /* 0x00000080101a7810 */ /* 0x002fcc0007f1e0ff */
[----:B------:R1:W-:Y:S01]  /*07d0*/  STG.E.64 desc[UR6][R14.64], R12 ;  /* 0x0000000c0e007986 */ /* 0x0003e2000c101b06 */
[----:B------:R-:W-:Y:S01]  /*07e0*/  IMAD.X R27, RZ, RZ, R17, P0 ;  /* 0x000000ffff1b7224 */ /* 0x000fe200000e0611 */
[----:B------:R-:W-:-:S13]  /*07f0*/  ISETP.NE.AND P0, PT, R5, RZ, PT ;  /* 0x000000ff0500720c */ /* 0x000fda0003f05270 */
[----:B-1----:R-:W-:Y:S05]  /*0800*/  @P0 BRA `(.L_x_1) ;  /* 0xfffffff8009c0947 */ /* 0x002fea000383ffff */
.L_x_0:
[----:B------:R-:W-:-:S13]  /*0810*/  LOP3.LUT P0, R2, R0, 0xf, RZ, 0xc0, !PT ;  /* 0x0000000f00027812 */ /* 0x000fda000780c0ff */
[----:B------:R-:W-:Y:S05]  /*0820*/  @!P0 EXIT ;  /* 0x000000000000894d */ /* 0x000fea0003800000 */
[----:B------:R-:W-:Y:S02]  /*0830*/  ISETP.GE.U32.AND P1, PT, R2, 0x8, PT ;  /* 0x000000080200780c */ /* 0x000fe40003f26070 */
[----:B------:R-:W-:-:S04]  /*0840*/  LOP3.LUT R10, R0, 0x7, RZ, 0xc0, !PT ;  /* 0x00000007000a7812 */ /* 0x000fc800078ec0ff */
[----:B------:R-:W-:-:S07]  /*0850*/  ISETP.NE.AND P0, PT, R10, RZ, PT ;  /* 0x000000ff0a00720c */ /* 0x000fce0003f05270 */
[----:B------:R-:W-:Y:S06]  /*0860*/  @!P1 BRA `(.L_x_2) ;  /* 0x0000000400009947 */ /* 0x000fec0003800000 */
[----:B------:R-:W1:Y:S01]  /*0870*/  LDC.64 R6, c[0x0][0x380] ;  /* 0x0000e000ff067b82 */ /* 0x000e620000000a00 */
[----:B------:R-:W-:-:S04]  /*0880*/  IMAD R5, R3, R0, R3 ;  /* 0x0000000003057224 */ /* 0x000fc800078e0203 */
[----:B-1----:R-:W-:-:S03]  /*0890*/  IMAD.WIDE.U32 R6, R5, 0x8, R6 ;  /* 0x0000000805067825 */ /* 0x002fc600078e0006 */
[----:B------:R-:W1:Y:S03]  /*08a0*/  LDC.64 R4, c[0x0][0x380] ;  /* 0x0000e000ff047b82 */ /* 0x000e660000000a00 */
[----:B------:R-:W2:Y:S01]  /*08b0*/  LDG.E.64 R6, desc[UR6][R6.64] ;  /* 0x0000000606067981 */ /* 0x000ea2000c1e1b00 */
[----:B------:R-:W-:-:S05]  /*08c0*/  IMAD R2, R3, R0, R0 ;  /* 0x0000000003027224 */ /* 0x000fca00078e0200 */
[----:B------:R-:W-:-:S04]  /*08d0*/  IADD3 R8, P1, PT, R3, R2, RZ ;  /* 0x0000000203087210 */ /* 0x000fc80007f3e0ff */
[----:B------:R-:W-:Y:S02]  /*08e0*/  IADD3.X R9, PT, PT, RZ, RZ, RZ, P1, !PT ;  /* 0x000000ffff097210 */ /* 0x000fe40000ffe4ff */
[----:B-1----:R-:W-:-:S04]  /*08f0*/  LEA R16, P1, R8, R4, 0x3 ;  /* 0x0000000408107211 */ /* 0x002fc800078218ff */
[----:B------:R-:W-:Y:S01]  /*0900*/  LEA.HI.X R17, R8, R5, R9, 0x3, P1 ;  /* 0x0000000508117211 */ /* 0x000fe200008f1c09 */
[----:B--2---:R-:W-:-:S07]  /*0910*/  DADD R12, R12, R6 ;  /* 0x000000000c0c7229 */ /* 0x004fce0000000006 */
[----:B------:R1:W-:Y:S04]  /*0920*/  STG.E.64 desc[UR6][R14.64], R12 ;  /* 0x0000000c0e007986 */ /* 0x0003e8000c101b06 */
[----:B------:R-:W2:Y:S01]  /*0930*/  LDG.E.64 R8, desc[UR6][R16.64+0x8] ;  /* 0x0000080610087981 */ /* 0x000ea2000c1e1b00 */
[----:B------:R-:W-:-:S05]  /*0940*/  IMAD.IADD R2, R2, 0x1, R0 ;  /* 0x0000000102027824 */ /* 0x000fca00078e0200 */
[----:B------:R-:W-:-:S04]  /*0950*/  IADD3 R11, P1, PT, R3, R2, RZ ;  /* 0x00000002030b7210 */ /* 0x000fc80007f3e0ff */
[----:B------:R-:W-:Y:S02]  /*0960*/  IADD3.X R20, PT, PT, RZ, RZ, RZ, P1, !PT ;  /* 0x000000ffff147210 */ /* 0x000fe40000ffe4ff */
[----:B------:R-:W-:-:S04]  /*0970*/  LEA R18, P1, R11, R4, 0x3 ;  /* 0x000000040b127211 */ /* 0x000fc800078218ff */
[----:B------:R-:W-:Y:S01]  /*0980*/  LEA.HI.X R19, R11, R5, R20, 0x3, P1 ;  /* 0x000000050b137211 */ /* 0x000fe200008f1c14 */
[----:B--2---:R-:W-:-:S07]  /*0990*/  DADD R6, R12, R8 ;  /* 0x000000000c067229 */ /* 0x004fce0000000008 */
[----:B------:R2:W-:Y:S04]  /*09a0*/  STG.E.64 desc[UR6][R14.64], R6 ;  /* 0x000000060e007986 */ /* 0x0005e8000c101b06 */
[----:B------:R-:W3:Y:S01]  /*09b0*/  LDG.E.64 R8, desc[UR6][R18.64+0x10] ;  /* 0x0000100612087981 */ /* 0x000ee2000c1e1b00 */
[----:B------:R-:W-:-:S05]  /*09c0*/  IMAD.IADD R2, R2, 0x1, R0 ;  /* 0x0000000102027824 */ /* 0x000fca00078e0200 */
[----:B------:R-:W-:-:S04]  /*09d0*/  IADD3 R11, P1, PT, R3, R2, RZ ;  /* 0x00000002030b7210 */ /* 0x000fc80007f3e0ff */
[----:B-1----:R-:W-:Y:S02]  /*09e0*/  IADD3.X R12, PT, PT, RZ, RZ, RZ, P1, !PT ;  /* 0x000000ffff0c7210 */ /* 0x002fe40000ffe4ff */
[----:B------:R-:W-:-:S04]  /*09f0*/  LEA R16, P1, R11, R4, 0x3 ;  /* 0x000000040b107211 */ /* 0x000fc800078218ff */
[----:B------:R-:W-:Y:S01]  /*0a00*/  LEA.HI.X R17, R11, R5, R12, 0x3, P1 ;  /* 0x000000050b117211 */ /* 0x000fe200008f1c0c */
[----:B---3--:R-:W-:-:S07]  /*0a10*/  DADD R8, R6, R8 ;  /* 0x0000000006087229 */ /* 0x008fce0000000008 */
        /* <DEDUP_REMOVED lines=9> */
[----:B------:R-:W1:Y:S01]  /*0ab0*/  LDG.E.64 R12, desc[UR6][R18.64+0x20] ;  /* 0x00002006120c7981 */ /* 0x000e62000c1e1b00 */
[----:B------:R-:W-:-:S05]  /*0ac0*/  IMAD.IADD R2, R2, 0x1, R0 ;  /* 0x0000000102027824 */ /* 0x000fca00078e0200 */
[----:B------:R-:W-:-:S04]  /*0ad0*/  IADD3 R11, P1, PT, R3, R2, RZ ;  /* 0x00000002030b7210 */ /* 0x000fc80007f3e0ff */
[----:B------:R-:W-:Y:S02]  /*0ae0*/  IADD3.X R20, PT, PT, RZ, RZ, RZ, P1, !PT ;  /* 0x000000ffff147210 */ /* 0x000fe40000ffe4ff */
[----:B------:R-:W-:-:S04]  /*0af0*/  LEA R16, P1, R11, R4, 0x3 ;  /* 0x000000040b107211 */ /* 0x000fc800078218ff */
[----:B------:R-:W-:Y:S01]  /*0b00*/  LEA.HI.X R17, R11, R5, R20, 0x3, P1 ;  /* 0x000000050b117211 */ /* 0x000fe200008f1c14 */
[----:B-1----:R-:W-:-:S07]  /*0b10*/  DADD R8, R6, R12 ;  /* 0x0000000006087229 */ /* 0x002fce000000000c */
        /* <DEDUP_REMOVED lines=17> */
[----:B------:R-:W3:Y:S01]  /*0c30*/  LDG.E.64 R12, desc[UR6][R4.64+0x38] ;  /* 0x00003806040c7981 */ /* 0x000ee2000c1e1b00 */
[----:B------:R-:W-:Y:S01]  /*0c40*/  VIADD R3, R3, 0x8 ;  /* 0x0000000803037836 */ /* 0x000fe20000000000 */
[----:B---3--:R-:W-:-:S07]  /*0c50*/  DADD R12, R8, R12 ;  /* 0x00000000080c7229 */ /* 0x008fce000000000c */
[----:B------:R2:W-:Y:S04]  /*0c60*/  STG.E.64 desc[UR6][R14.64], R12 ;  /* 0x0000000c0e007986 */ /* 0x0005e8000c101b06 */
.L_x_2:
[----:B------:R-:W-:Y:S05]  /*0c70*/  @!P0 EXIT ;  /* 0x000000000000894d */ /* 0x000fea0003800000 */
[----:B------:R-:W-:Y:S02]  /*0c80*/  ISETP.GE.U32.AND P1, PT, R10, 0x4, PT ;  /* 0x000000040a00780c */ /* 0x000fe40003f26070 */
[----:B------:R-:W-:-:S04]  /*0c90*/  LOP3.LUT R2, R0, 0x3, RZ, 0xc0, !PT ;  /* 0x0000000300027812 */ /* 0x000fc800078ec0ff */
[----:B------:R-:W-:-:S07]  /*0ca0*/  ISETP.NE.AND P0, PT, R2, RZ, PT ;  /* 0x000000ff0200720c */ /* 0x000fce0003f05270 */
[----:B------:R-:W-:Y:S06]  /*0cb0*/  @!P1 BRA `(.L_x_3) ;  /* 0x0000000000809947 */ /* 0x000fec0003800000 */
[----:B------:R-:W1:Y:S01]  /*0cc0*/  LDC.64 R4, c[0x0][0x380] ;  /* 0x0000e000ff047b82 */ /* 0x000e620000000a00 */
[----:B--2---:R-:W-:-:S04]  /*0cd0*/  IMAD R9, R3, R0, R3 ;  /* 0x0000000003097224 */ /* 0x004fc800078e0203 */
[----:B-1----:R-:W-:-:S03]  /*0ce0*/  IMAD.WIDE.U32 R8, R9, 0x8, R4 ;  /* 0x0000000809087825 */ /* 0x002fc600078e0004 */
[----:B------:R-:W1:Y:S02]  /*0cf0*/  LDC.64 R4, c[0x0][0x380] ;  /* 0x0000e000ff047b82 */ /* 0x000e640000000a00 */
        /* <DEDUP_REMOVED lines=24> */
[----:B-1----:R-:W2:Y:S01]  /*0e80*/  LDG.E.64 R12, desc[UR6][R4.64+0x18] ;  /* 0x00001806040c7981 */ /* 0x002ea2000c1e1b00 */
[----:B------:R-:W-:Y:S01]  /*0e90*/  VIADD R3, R3, 0x4 ;  /* 0x0000000403037836 */ /* 0x000fe20000000000 */
[----:B--2---:R-:W-:-:S07]  /*0ea0*/  DADD R12, R8, R12 ;  /* 0x00000000080c7229 */ /* 0x004fce000000000c */
[----:B------:R3:W-:Y:S04]  /*0eb0*/  STG.E.64 desc[UR6][R14.64], R12 ;  /* 0x0000000c0e007986 */ /* 0x0007e8000c101b06 */
.L_x_3:
[----:B------:R-:W-:Y:S05]  /*0ec0*/  @!P0 EXIT ;  /* 0x000000000000894d */ /* 0x000fea0003800000 */
[----:B------:R-:W1:Y:S01]  /*0ed0*/  LDC.64 R4, c[0x0][0x380] ;  /* 0x0000e000ff047b82 */ /* 0x000e620000000a00 */
[----:B--23--:R-:W-:Y:S01]  /*0ee0*/  IMAD R7, R3, R0, R3 ;  /* 0x0000000003077224 */ /* 0x00cfe200078e0203 */
[----:B------:R-:W-:-:S07]  /*0ef0*/  IADD3 R6, PT, PT, -R2, RZ, RZ ;  /* 0x000000ff02067210 */ /* 0x000fce0007ffe1ff */
.L_x_4:
[----:B-1----:R-:W-:-:S06]  /*0f00*/  IMAD.WIDE.U32 R2, R7, 0x8, R4 ;  /* 0x0000000807027825 */ /* 0x002fcc00078e0004 */
[----:B--2---:R-:W2:Y:S01]  /*0f10*/  LDG.E.64 R2, desc[UR6][R2.64] ;  /* 0x0000000602027981 */ /* 0x004ea2000c1e1b00 */
[----:B------:R-:W-:Y:S01]  /*0f20*/  VIADD R6, R6, 0x1 ;  /* 0x0000000106067836 */ /* 0x000fe20000000000 */
[----:B------:R-:W-:-:S04]  /*0f30*/  IADD3.X R7, PT, PT, R7, R0, RZ, PT, !PT ;  /* 0x0000000007077210 */ /* 0x000fc80003ffe4ff */
[----:B------:R-:W-:Y:S01]  /*0f40*/  ISETP.NE.AND P0, PT, R6, RZ, PT ;  /* 0x000000ff0600720c */ /* 0x000fe20003f05270 */
[----:B--2---:R-:W-:-:S07]  /*0f50*/  DADD R12, R2, R12 ;  /* 0x00000000020c7229 */ /* 0x004fce000000000c */
[----:B------:R2:W-:Y:S05]  /*0f60*/  STG.E.64 desc[UR6][R14.64], R12 ;  /* 0x0000000c0e007986 */ /* 0x0005ea000c101b06 */
[----:B------:R-:W-:Y:S05]  /*0f70*/  @P0 BRA `(.L_x_4) ;  /* 0xfffffffc00e00947 */ /* 0x000fea000383ffff */
[----:B------:R-:W-:Y:S05]  /*0f80*/  EXIT ;  /* 0x000000000000794d */ /* 0x000fea0003800000 */
.L_x_5:
[----:B------:R-:W-:-:S00]  /*0f90*/  BRA `(.L_x_5) ;  /* 0xfffffffc00fc7947 */ /* 0x000fc0000383ffff */
[----:B------:R-:W-:-:S00]  /*0fa0*/  NOP ;  /* 0x0000000000007918 */ /* 0x000fc00000000000 */
        /* <DEDUP_REMOVED lines=13> */
.L_x_6:


//--------------------- .nv.shared.reserved.0     --------------------------
	.section	.nv.shared.reserved.0,"aw",@nobits
	.weak		__nv_reservedSMEM_offset_0_alias
	.size		__nv_reservedSMEM_offset_0_alias, 0, 64
	.other		__nv_reservedSMEM_offset_0_alias,@"STO_CUDA_RESERVED_SHARED STV_DEFAULT"
__nv_reservedSMEM_offset_0_alias:
	.zero		0
	.zero		64


//--------------------- .nv.constant0._Z20cuMatrixTrace_KernelPKdiPd --------------------------
	.section	.nv.constant0._Z20cuMatrixTrace_KernelPKdiPd,"a",@progbits
	.sectionflags	@""
	.align	4
.nv.constant0._Z20cuMatrixTrace_KernelPKdiPd:
	.zero		920


//--------------------- SYMBOLS --------------------------

	.type		.nv.reservedSmem.offset0,@object
	.size		.nv.reservedSmem.offset0,0x4
